//
// Generated by NVIDIA NVVM Compiler
//
// Compiler Build ID: CL-36424714
// Cuda compilation tools, release 13.0, V13.0.88
// Based on NVVM 20.0.0
//

.version 9.0
.target sm_100
.address_size 64

	// .globl	_Z17check_l1_allocatemPm

.visible .entry _Z17check_l1_allocatemPm(
	.param .u64 _Z17check_l1_allocatemPm_param_0,
	.param .u64 .ptr .align 1 _Z17check_l1_allocatemPm_param_1
)
{
	.reg .pred 	%p<7>;
	.reg .b32 	%r<3>;
	.reg .b64 	%rd<20>;

	ld.param.u64 	%rd6, [_Z17check_l1_allocatemPm_param_0];
	ld.param.u64 	%rd7, [_Z17check_l1_allocatemPm_param_1];
	cvta.to.global.u64 	%rd1, %rd7;
	// begin inline asm
	mov.u32 %r2, %smid;
	
	// end inline asm
	setp.eq.s32 	%p1, %r2, 12;
	@%p1 bra 	$L__BB0_2;
	setp.ne.s32 	%p2, %r2, 0;
	@%p2 bra 	$L__BB0_11;
$L__BB0_2:
	// begin inline asm
	.reg .u64 addr_reg;mov.u64 addr_reg, %rd6;
	// end inline asm
	setp.ne.s32 	%p3, %r2, 0;
	@%p3 bra 	$L__BB0_8;
	// begin inline asm
	mov.u64 	%rd13, %clock64;
	// end inline asm
$L__BB0_4:
	// begin inline asm
	mov.u64 	%rd14, %clock64;
	// end inline asm
	sub.s64 	%rd15, %rd14, %rd13;
	setp.lt.u64 	%p5, %rd15, 1000000;
	@%p5 bra 	$L__BB0_4;
	// begin inline asm
	st.u64 [addr_reg], 0xdeadbeef;
	// end inline asm
	// begin inline asm
	mov.u64 	%rd16, %clock64;
	// end inline asm
$L__BB0_6:
	// begin inline asm
	mov.u64 	%rd17, %clock64;
	// end inline asm
	sub.s64 	%rd18, %rd17, %rd16;
	setp.lt.u64 	%p6, %rd18, 10000000000;
	@%p6 bra 	$L__BB0_6;
	// begin inline asm
	ld.u64 %rd19, [addr_reg];
	// end inline asm
	st.global.u64 	[%rd1], %rd19;
	bra.uni 	$L__BB0_11;
$L__BB0_8:
	// begin inline asm
	ld.u64 %rd9, [addr_reg];
	// end inline asm
	// begin inline asm
	mov.u64 	%rd10, %clock64;
	// end inline asm
$L__BB0_9:
	// begin inline asm
	mov.u64 	%rd11, %clock64;
	// end inline asm
	sub.s64 	%rd12, %rd11, %rd10;
	setp.lt.u64 	%p4, %rd12, 100000000;
	@%p4 bra 	$L__BB0_9;
	// begin inline asm
	discard.global.L2 [addr_reg], 128;
	// end inline asm
	st.global.u64 	[%rd1+8], %rd9;
$L__BB0_11:
	ret;

}


// ===== COMPILED SASS (sm_100) =====

	.target	sm_100

	.elftype	@"ET_EXEC"


//--------------------- .note.nv.tkinfo           --------------------------
	.section	.note.nv.tkinfo,"",@"SHT_NOTE"
	.sectionflags	@"SHF_NOTE_NV_TKINFO"
	.tkinfo
        /*0018*/ 	.word	0x00000002
        /*0030*/ 	.string	""
        /*0030*/ 	.string	"ptxas"
        /*0030*/ 	.string	"Cuda compilation tools, release 13.0, V13.0.88"
        /*0030*/ 	.string	"Build cuda_13.0.r13.0/compiler.36424714_0"
        /*0030*/ 	.string	"-arch sm_100 -m 64 "



//--------------------- .note.nv.cuinfo           --------------------------
	.section	.note.nv.cuinfo,"",@"SHT_NOTE"
	.sectionflags	@"SHF_NOTE_NV_CUINFO"
        /*0018*/ 	.short	0x0002
        /*001a*/ 	.short	0x0064
        /*001c*/ 	.short	0x0082
	.zero		2


//--------------------- .nv.info                  --------------------------
	.section	.nv.info,"",@"SHT_CUDA_INFO"
	.align	4


	//----- nvinfo : EIATTR_REGCOUNT
	.align		4
        /*0000*/ 	.byte	0x04, 0x2f
        /*0002*/ 	.short	(.L_1 - .L_0)
	.align		4
.L_0:
        /*0004*/ 	.word	index@(_Z17check_l1_allocatemPm)
        /*0008*/ 	.word	0x0000000c


	//----- nvinfo : EIATTR_FRAME_SIZE
	.align		4
.L_1:
        /*000c*/ 	.byte	0x04, 0x11
        /*000e*/ 	.short	(.L_3 - .L_2)
	.align		4
.L_2:
        /*0010*/ 	.word	index@(_Z17check_l1_allocatemPm)
        /*0014*/ 	.word	0x00000000


	//----- nvinfo : EIATTR_MIN_STACK_SIZE
	.align		4
.L_3:
        /*0018*/ 	.byte	0x04, 0x12
        /*001a*/ 	.short	(.L_5 - .L_4)
	.align		4
.L_4:
        /*001c*/ 	.word	index@(_Z17check_l1_allocatemPm)
        /*0020*/ 	.word	0x00000000
.L_5:


//--------------------- .nv.compat                --------------------------
	.section	.nv.compat,"",@"SHT_CUDA_COMPAT_INFO"
	.align	4
        /*0000*/ 	.byte	0x02, 0x09, 0x00, 0x00, 0x02, 0x02, 0x01, 0x00, 0x02, 0x05, 0x05, 0x00, 0x03, 0x07, 0x01, 0x01
        /*0010*/ 	.byte	0x02, 0x03, 0x00, 0x00, 0x02, 0x06, 0x01, 0x00, 0x04, 0x0b, 0x08, 0x00, 0x09, 0x00, 0x00, 0x00
        /*0020*/ 	.byte	0x00, 0x00, 0x00, 0x00


//--------------------- .nv.info._Z17check_l1_allocatemPm --------------------------
	.section	.nv.info._Z17check_l1_allocatemPm,"",@"SHT_CUDA_INFO"
	.sectionflags	@""
	.align	4


	//----- nvinfo : EIATTR_CUDA_API_VERSION
	.align		4
        /*0000*/ 	.byte	0x04, 0x37
        /*0002*/ 	.short	(.L_7 - .L_6)
.L_6:
        /*0004*/ 	.word	0x00000082


	//----- nvinfo : EIATTR_KPARAM_INFO
	.align		4
.L_7:
        /*0008*/ 	.byte	0x04, 0x17
        /*000a*/ 	.short	(.L_9 - .L_8)
.L_8:
        /*000c*/ 	.word	0x00000000
        /*0010*/ 	.short	0x0001
        /*0012*/ 	.short	0x0008
        /*0014*/ 	.byte	0x00, 0xf5, 0x21, 0x00


	//----- nvinfo : EIATTR_KPARAM_INFO
	.align		4
.L_9:
        /*0018*/ 	.byte	0x04, 0x17
        /*001a*/ 	.short	(.L_11 - .L_10)
.L_10:
        /*001c*/ 	.word	0x00000000
        /*0020*/ 	.short	0x0000
        /*0022*/ 	.short	0x0000
        /*0024*/ 	.byte	0x00, 0xf0, 0x21, 0x00


	//----- nvinfo : EIATTR_SPARSE_MMA_MASK
	.align		4
.L_11:
        /*0028*/ 	.byte	0x03, 0x50
        /*002a*/ 	.short	0x0000


	//----- nvinfo : EIATTR_MAXREG_COUNT
	.align		4
        /*002c*/ 	.byte	0x03, 0x1b
        /*002e*/ 	.short	0x00ff


	//----- nvinfo : EIATTR_MERCURY_ISA_VERSION
	.align		4
        /*0030*/ 	.byte	0x03, 0x5f
        /*0032*/ 	.short	0x0101


	//----- nvinfo : EIATTR_VRC_CTA_INIT_COUNT
	.align		4
        /*0034*/ 	.byte	0x02, 0x4a
	.zero		1
	.zero		1


	//----- nvinfo : EIATTR_EXIT_INSTR_OFFSETS
	.align		4
        /*0038*/ 	.byte	0x04, 0x1c
        /*003a*/ 	.short	(.L_13 - .L_12)


	//   ....[0]....
.L_12:
        /*003c*/ 	.word	0x00000050


	//   ....[1]....
        /*0040*/ 	.word	0x000001e0


	//   ....[2]....
        /*0044*/ 	.word	0x000002b0


	//----- nvinfo : EIATTR_CBANK_PARAM_SIZE
	.align		4
.L_13:
        /*0048*/ 	.byte	0x03, 0x19
        /*004a*/ 	.short	0x0010


	//----- nvinfo : EIATTR_PARAM_CBANK
	.align		4
        /*004c*/ 	.byte	0x04, 0x0a
        /*004e*/ 	.short	(.L_15 - .L_14)
	.align		4
.L_14:
        /*0050*/ 	.word	index@(.nv.constant0._Z17check_l1_allocatemPm)
        /*0054*/ 	.short	0x0380
        /*0056*/ 	.short	0x0010


	//----- nvinfo : EIATTR_SW_WAR
	.align		4
.L_15:
        /*0058*/ 	.byte	0x04, 0x36
        /*005a*/ 	.short	(.L_17 - .L_16)
.L_16:
        /*005c*/ 	.word	0x00000008
.L_17:


//--------------------- .nv.callgraph             --------------------------
	.section	.nv.callgraph,"",@"SHT_CUDA_CALLGRAPH"
	.align	4
	.sectionentsize	8
	.align		4
        /*0000*/ 	.word	0x00000000
	.align		4
        /*0004*/ 	.word	0xffffffff
	.align		4
        /*0008*/ 	.word	0x00000000
	.align		4
        /*000c*/ 	.word	0xfffffffe
	.align		4
        /*0010*/ 	.word	0x00000000
	.align		4
        /*0014*/ 	.word	0xfffffffd
	.align		4
        /*0018*/ 	.word	0x00000000
	.align		4
        /*001c*/ 	.word	0xfffffffc


//--------------------- .text._Z17check_l1_allocatemPm --------------------------
	.section	.text._Z17check_l1_allocatemPm,"ax",@progbits
	.align	128
        .global         _Z17check_l1_allocatemPm
        .type           _Z17check_l1_allocatemPm,@function
        .size           _Z17check_l1_allocatemPm,(.L_x_6 - _Z17check_l1_allocatemPm)
        .other          _Z17check_l1_allocatemPm,@"STO_CUDA_ENTRY STV_DEFAULT"
_Z17check_l1_allocatemPm:
.text._Z17check_l1_allocatemPm:
[----:B------:R-:W-:Y:S08]  /*0000*/  LDC R1, c[0x0][0x37c] ;  /* 0x0000df00ff017b82 */ /* 0x000ff00000000800 */
[----:B------:R-:W0:Y:S02]  /*0010*/  S2UR UR4, SR_VIRTUALSMID ;  /* 0x00000000000479c3 */ /* 0x000e240000004300 */
[----:B0-----:R-:W-:-:S09]  /*0020*/  UISETP.NE.AND UP0, UPT, UR4, 0xc, UPT ;  /* 0x0000000c0400788c */ /* 0x001fd2000bf05270 */
[----:B------:R-:W-:Y:S05]  /*0030*/  BRA.U !UP0, `(.L_x_0) ;  /* 0x0000000108087547 */ /* 0x000fea000b800000 */
[----:B------:R-:W-:-:S13]  /*0040*/  ISETP.NE.AND P0, PT, RZ, UR4, PT ;  /* 0x00000004ff007c0c */ /* 0x000fda000bf05270 */
[----:B------:R-:W-:Y:S05]  /*0050*/  @P0 EXIT ;  /* 0x000000000000094d */ /* 0x000fea0003800000 */
.L_x_0:
[----:B------:R-:W-:Y:S01]  /*0060*/  UISETP.NE.AND UP0, UPT, UR4, URZ, UPT ;  /* 0x000000ff0400728c */ /* 0x000fe2000bf05270 */
[----:B------:R-:W0:Y:S08]  /*0070*/  LDCU.64 UR6, c[0x0][0x358] ;  /* 0x00006b00ff0677ac */ /* 0x000e300008000a00 */
[----:B------:R-:W-:Y:S05]  /*0080*/  BRA.U UP0, `(.L_x_1) ;  /* 0x0000000100587547 */ /* 0x000fea000b800000 */
[----:B------:R-:W-:-:S07]  /*0090*/  CS2R R2, SR_CLOCKLO ;  /* 0x0000000000027805 */ /* 0x000fce0000015000 */
.L_x_2:
[----:B------:R-:W-:-:S06]  /*00a0*/  CS2R R4, SR_CLOCKLO ;  /* 0x0000000000047805 */ /* 0x000fcc0000015000 */
[----:B------:R-:W-:-:S05]  /*00b0*/  IADD3 R0, P0, PT, -R2, R4, RZ ;  /* 0x0000000402007210 */ /* 0x000fca0007f1e1ff */
[----:B------:R-:W-:Y:S01]  /*00c0*/  IMAD.X R4, R5, 0x1, ~R3, P0 ;  /* 0x0000000105047824 */ /* 0x000fe200000e0e03 */
[----:B------:R-:W-:-:S04]  /*00d0*/  ISETP.GE.U32.AND P0, PT, R0, 0xf4240, PT ;  /* 0x000f42400000780c */ /* 0x000fc80003f06070 */
[----:B------:R-:W-:-:S13]  /*00e0*/  ISETP.GE.U32.AND.EX P0, PT, R4, RZ, PT, P0 ;  /* 0x000000ff0400720c */ /* 0x000fda0003f06100 */
[----:B------:R-:W-:Y:S05]  /*00f0*/  @!P0 BRA `(.L_x_2) ;  /* 0xfffffffc00e88947 */ /* 0x000fea000383ffff */
[----:B------:R-:W0:Y:S01]  /*0100*/  LDC.64 R2, c[0x0][0x380] ;  /* 0x0000e000ff027b82 */ /* 0x000e220000000a00 */
[----:B------:R-:W-:Y:S02]  /*0110*/  IMAD.MOV.U32 R4, RZ, RZ, -0x21524111 ;  /* 0xdeadbeefff047424 */ /* 0x000fe400078e00ff */
[----:B------:R-:W-:-:S05]  /*0120*/  IMAD.MOV.U32 R5, RZ, RZ, 0x0 ;  /* 0x00000000ff057424 */ /* 0x000fca00078e00ff */
[----:B0-----:R0:W-:Y:S02]  /*0130*/  ST.E.64 desc[UR6][R2.64], R4 ;  /* 0x0000000402007985 */ /* 0x0011e4000c101b06 */
[----:B0-----:R-:W-:-:S07]  /*0140*/  CS2R R4, SR_CLOCKLO ;  /* 0x0000000000047805 */ /* 0x001fce0000015000 */
.L_x_3:
[----:B------:R-:W-:-:S06]  /*0150*/  CS2R R6, SR_CLOCKLO ;  /* 0x0000000000067805 */ /* 0x000fcc0000015000 */
[----:B------:R-:W-:-:S05]  /*0160*/  IADD3 R0, P0, PT, -R4, R6, RZ ;  /* 0x0000000604007210 */ /* 0x000fca0007f1e1ff */
[----:B------:R-:W-:Y:S01]  /*0170*/  IMAD.X R6, R7, 0x1, ~R5, P0 ;  /* 0x0000000107067824 */ /* 0x000fe200000e0e05 */
[----:B------:R-:W-:-:S04]  /*0180*/  ISETP.GE.U32.AND P0, PT, R0, 0x540be400, PT ;  /* 0x540be4000000780c */ /* 0x000fc80003f06070 */
[----:B------:R-:W-:-:S13]  /*0190*/  ISETP.GE.U32.AND.EX P0, PT, R6, 0x2, PT, P0 ;  /* 0x000000020600780c */ /* 0x000fda0003f06100 */
[----:B------:R-:W-:Y:S05]  /*01a0*/  @!P0 BRA `(.L_x_3) ;  /* 0xfffffffc00e88947 */ /* 0x000fea000383ffff */
[----:B------:R-:W2:Y:S01]  /*01b0*/  LD.E.64 R2, desc[UR6][R2.64] ;  /* 0x0000000602027980 */ /* 0x000ea2000c101b00 */
[----:B------:R-:W2:Y:S03]  /*01c0*/  LDC.64 R4, c[0x0][0x388] ;  /* 0x0000e200ff047b82 */ /* 0x000ea60000000a00 */
[----:B--2---:R-:W-:Y:S01]  /*01d0*/  STG.E.64 desc[UR6][R4.64], R2 ;  /* 0x0000000204007986 */ /* 0x004fe2000c101b06 */
[----:B------:R-:W-:Y:S05]  /*01e0*/  EXIT ;  /* 0x000000000000794d */ /* 0x000fea0003800000 */
.L_x_1:
[----:B------:R-:W0:Y:S02]  /*01f0*/  LDC.64 R8, c[0x0][0x380] ;  /* 0x0000e000ff087b82 */ /* 0x000e240000000a00 */
[----:B0-----:R0:W5:Y:S01]  /*0200*/  LD.E.64 R2, desc[UR6][R8.64] ;  /* 0x0000000608027980 */ /* 0x001162000c101b00 */
[----:B------:R-:W-:-:S07]  /*0210*/  CS2R R4, SR_CLOCKLO ;  /* 0x0000000000047805 */ /* 0x000fce0000015000 */
.L_x_4:
[----:B------:R-:W-:-:S06]  /*0220*/  CS2R R6, SR_CLOCKLO ;  /* 0x0000000000067805 */ /* 0x000fcc0000015000 */
[----:B------:R-:W-:-:S05]  /*0230*/  IADD3 R0, P0, PT, -R4, R6, RZ ;  /* 0x0000000604007210 */ /* 0x000fca0007f1e1ff */
[----:B------:R-:W-:Y:S01]  /*0240*/  IMAD.X R6, R7, 0x1, ~R5, P0 ;  /* 0x0000000107067824 */ /* 0x000fe200000e0e05 */
[----:B------:R-:W-:-:S04]  /*0250*/  ISETP.GE.U32.AND P0, PT, R0, 0x5f5e100, PT ;  /* 0x05f5e1000000780c */ /* 0x000fc80003f06070 */
[----:B------:R-:W-:-:S13]  /*0260*/  ISETP.GE.U32.AND.EX P0, PT, R6, RZ, PT, P0 ;  /* 0x000000ff0600720c */ /* 0x000fda0003f06100 */
[----:B------:R-:W-:Y:S05]  /*0270*/  @!P0 BRA `(.L_x_4) ;  /* 0xfffffffc00e88947 */ /* 0x000fea000383ffff */
[----:B------:R-:W1:Y:S01]  /*0280*/  LDC.64 R4, c[0x0][0x388] ;  /* 0x0000e200ff047b82 */ /* 0x000e620000000a00 */
[----:B------:R-:W-:Y:S04]  /*0290*/  CCTL.E.RML2 [R8] ;  /* 0x000000000800798f */ /* 0x000fe80005800100 */
[----:B-1---5:R-:W-:Y:S01]  /*02a0*/  STG.E.64 desc[UR6][R4.64+0x8], R2 ;  /* 0x0000080204007986 */ /* 0x022fe2000c101b06 */
[----:B------:R-:W-:Y:S05]  /*02b0*/  EXIT ;  /* 0x000000000000794d */ /* 0x000fea0003800000 */
.L_x_5:
[----:B------:R-:W-:-:S00]  /*02c0*/  BRA `(.L_x_5) ;  /* 0xfffffffc00fc7947 */ /* 0x000fc0000383ffff */
[----:B------:R-:W-:-:S00]  /*02d0*/  NOP ;  /* 0x0000000000007918 */ /* 0x000fc00000000000 */
        /* <DEDUP_REMOVED lines=10> */
.L_x_6:


//--------------------- .nv.shared.reserved.0     --------------------------
	.section	.nv.shared.reserved.0,"aw",@nobits
	.weak		__nv_reservedSMEM_offset_0_alias
	.size		__nv_reservedSMEM_offset_0_alias, 0, 64
	.other		__nv_reservedSMEM_offset_0_alias,@"STO_CUDA_RESERVED_SHARED STV_DEFAULT"
__nv_reservedSMEM_offset_0_alias:
	.zero		0
	.zero		64


//--------------------- .nv.constant0._Z17check_l1_allocatemPm --------------------------
	.section	.nv.constant0._Z17check_l1_allocatemPm,"a",@progbits
	.sectionflags	@""
	.align	4
.nv.constant0._Z17check_l1_allocatemPm:
	.zero		912


//--------------------- SYMBOLS --------------------------

	.type		.nv.reservedSmem.offset0,@object
	.size		.nv.reservedSmem.offset0,0x4
